//
// Generated by NVIDIA NVVM Compiler
//
// Compiler Build ID: CL-36424714
// Cuda compilation tools, release 13.0, V13.0.88
// Based on NVVM 20.0.0
//

.version 9.0
.target sm_100
.address_size 64

	// .globl	_Z14naive_scan_gpuPKfPfi

.visible .entry _Z14naive_scan_gpuPKfPfi(
	.param .u64 .ptr .align 1 _Z14naive_scan_gpuPKfPfi_param_0,
	.param .u64 .ptr .align 1 _Z14naive_scan_gpuPKfPfi_param_1,
	.param .u32 _Z14naive_scan_gpuPKfPfi_param_2
)
{
	.reg .pred 	%p<10>;
	.reg .b32 	%r<26>;
	.reg .b32 	%f<83>;
	.reg .b64 	%rd<20>;

	ld.param.u64 	%rd9, [_Z14naive_scan_gpuPKfPfi_param_0];
	ld.param.u64 	%rd8, [_Z14naive_scan_gpuPKfPfi_param_1];
	cvta.to.global.u64 	%rd1, %rd9;
	mov.u32 	%r17, %ctaid.x;
	mov.u32 	%r18, %ntid.x;
	mov.u32 	%r19, %tid.x;
	mad.lo.s32 	%r1, %r17, %r18, %r19;
	setp.eq.s32 	%p1, %r1, 0;
	mov.f32 	%f82, 0f00000000;
	@%p1 bra 	$L__BB0_13;
	and.b32  	%r2, %r1, 15;
	setp.lt.u32 	%p2, %r1, 16;
	mov.f32 	%f82, 0f00000000;
	mov.b32 	%r23, 0;
	@%p2 bra 	$L__BB0_4;
	and.b32  	%r23, %r1, -16;
	neg.s32 	%r21, %r23;
	add.s64 	%rd18, %rd1, 32;
	mov.f32 	%f82, 0f00000000;
$L__BB0_3:
	.pragma "nounroll";
	ld.global.nc.f32 	%f18, [%rd18+-32];
	add.f32 	%f19, %f82, %f18;
	ld.global.nc.f32 	%f20, [%rd18+-28];
	add.f32 	%f21, %f19, %f20;
	ld.global.nc.f32 	%f22, [%rd18+-24];
	add.f32 	%f23, %f21, %f22;
	ld.global.nc.f32 	%f24, [%rd18+-20];
	add.f32 	%f25, %f23, %f24;
	ld.global.nc.f32 	%f26, [%rd18+-16];
	add.f32 	%f27, %f25, %f26;
	ld.global.nc.f32 	%f28, [%rd18+-12];
	add.f32 	%f29, %f27, %f28;
	ld.global.nc.f32 	%f30, [%rd18+-8];
	add.f32 	%f31, %f29, %f30;
	ld.global.nc.f32 	%f32, [%rd18+-4];
	add.f32 	%f33, %f31, %f32;
	ld.global.nc.f32 	%f34, [%rd18];
	add.f32 	%f35, %f33, %f34;
	ld.global.nc.f32 	%f36, [%rd18+4];
	add.f32 	%f37, %f35, %f36;
	ld.global.nc.f32 	%f38, [%rd18+8];
	add.f32 	%f39, %f37, %f38;
	ld.global.nc.f32 	%f40, [%rd18+12];
	add.f32 	%f41, %f39, %f40;
	ld.global.nc.f32 	%f42, [%rd18+16];
	add.f32 	%f43, %f41, %f42;
	ld.global.nc.f32 	%f44, [%rd18+20];
	add.f32 	%f45, %f43, %f44;
	ld.global.nc.f32 	%f46, [%rd18+24];
	add.f32 	%f47, %f45, %f46;
	ld.global.nc.f32 	%f48, [%rd18+28];
	add.f32 	%f82, %f47, %f48;
	add.s32 	%r21, %r21, 16;
	add.s64 	%rd18, %rd18, 64;
	setp.ne.s32 	%p3, %r21, 0;
	@%p3 bra 	$L__BB0_3;
$L__BB0_4:
	setp.eq.s32 	%p4, %r2, 0;
	@%p4 bra 	$L__BB0_13;
	and.b32  	%r8, %r1, 7;
	setp.lt.u32 	%p5, %r2, 8;
	@%p5 bra 	$L__BB0_7;
	mul.wide.u32 	%rd10, %r23, 4;
	add.s64 	%rd11, %rd1, %rd10;
	ld.global.nc.f32 	%f50, [%rd11];
	add.f32 	%f51, %f82, %f50;
	ld.global.nc.f32 	%f52, [%rd11+4];
	add.f32 	%f53, %f51, %f52;
	ld.global.nc.f32 	%f54, [%rd11+8];
	add.f32 	%f55, %f53, %f54;
	ld.global.nc.f32 	%f56, [%rd11+12];
	add.f32 	%f57, %f55, %f56;
	ld.global.nc.f32 	%f58, [%rd11+16];
	add.f32 	%f59, %f57, %f58;
	ld.global.nc.f32 	%f60, [%rd11+20];
	add.f32 	%f61, %f59, %f60;
	ld.global.nc.f32 	%f62, [%rd11+24];
	add.f32 	%f63, %f61, %f62;
	ld.global.nc.f32 	%f64, [%rd11+28];
	add.f32 	%f82, %f63, %f64;
	add.s32 	%r23, %r23, 8;
$L__BB0_7:
	setp.eq.s32 	%p6, %r8, 0;
	@%p6 bra 	$L__BB0_13;
	and.b32  	%r11, %r1, 3;
	setp.lt.u32 	%p7, %r8, 4;
	@%p7 bra 	$L__BB0_10;
	mul.wide.u32 	%rd12, %r23, 4;
	add.s64 	%rd13, %rd1, %rd12;
	ld.global.nc.f32 	%f66, [%rd13];
	add.f32 	%f67, %f82, %f66;
	ld.global.nc.f32 	%f68, [%rd13+4];
	add.f32 	%f69, %f67, %f68;
	ld.global.nc.f32 	%f70, [%rd13+8];
	add.f32 	%f71, %f69, %f70;
	ld.global.nc.f32 	%f72, [%rd13+12];
	add.f32 	%f82, %f71, %f72;
	add.s32 	%r23, %r23, 4;
$L__BB0_10:
	setp.eq.s32 	%p8, %r11, 0;
	@%p8 bra 	$L__BB0_13;
	mul.wide.u32 	%rd14, %r23, 4;
	add.s64 	%rd19, %rd1, %rd14;
	neg.s32 	%r25, %r11;
$L__BB0_12:
	.pragma "nounroll";
	ld.global.nc.f32 	%f73, [%rd19];
	add.f32 	%f82, %f82, %f73;
	add.s64 	%rd19, %rd19, 4;
	add.s32 	%r25, %r25, 1;
	setp.ne.s32 	%p9, %r25, 0;
	@%p9 bra 	$L__BB0_12;
$L__BB0_13:
	cvta.to.global.u64 	%rd15, %rd8;
	mul.wide.u32 	%rd16, %r1, 4;
	add.s64 	%rd17, %rd15, %rd16;
	st.global.f32 	[%rd17], %f82;
	ret;

}


// ===== COMPILED SASS (sm_100) =====

	.target	sm_100

	.elftype	@"ET_EXEC"


//--------------------- .note.nv.tkinfo           --------------------------
	.section	.note.nv.tkinfo,"",@"SHT_NOTE"
	.sectionflags	@"SHF_NOTE_NV_TKINFO"
	.tkinfo
        /*0018*/ 	.word	0x00000002
        /*0030*/ 	.string	""
        /*0030*/ 	.string	"ptxas"
        /*0030*/ 	.string	"Cuda compilation tools, release 13.0, V13.0.88"
        /*0030*/ 	.string	"Build cuda_13.0.r13.0/compiler.36424714_0"
        /*0030*/ 	.string	"-arch sm_100 -m 64 "



//--------------------- .note.nv.cuinfo           --------------------------
	.section	.note.nv.cuinfo,"",@"SHT_NOTE"
	.sectionflags	@"SHF_NOTE_NV_CUINFO"
        /*0018*/ 	.short	0x0002
        /*001a*/ 	.short	0x0064
        /*001c*/ 	.short	0x0082
	.zero		2


//--------------------- .nv.info                  --------------------------
	.section	.nv.info,"",@"SHT_CUDA_INFO"
	.align	4


	//----- nvinfo : EIATTR_REGCOUNT
	.align		4
        /*0000*/ 	.byte	0x04, 0x2f
        /*0002*/ 	.short	(.L_1 - .L_0)
	.align		4
.L_0:
        /*0004*/ 	.word	index@(_Z14naive_scan_gpuPKfPfi)
        /*0008*/ 	.word	0x0000001d


	//----- nvinfo : EIATTR_FRAME_SIZE
	.align		4
.L_1:
        /*000c*/ 	.byte	0x04, 0x11
        /*000e*/ 	.short	(.L_3 - .L_2)
	.align		4
.L_2:
        /*0010*/ 	.word	index@(_Z14naive_scan_gpuPKfPfi)
        /*0014*/ 	.word	0x00000000


	//----- nvinfo : EIATTR_MIN_STACK_SIZE
	.align		4
.L_3:
        /*0018*/ 	.byte	0x04, 0x12
        /*001a*/ 	.short	(.L_5 - .L_4)
	.align		4
.L_4:
        /*001c*/ 	.word	index@(_Z14naive_scan_gpuPKfPfi)
        /*0020*/ 	.word	0x00000000
.L_5:


//--------------------- .nv.compat                --------------------------
	.section	.nv.compat,"",@"SHT_CUDA_COMPAT_INFO"
	.align	4
        /*0000*/ 	.byte	0x02, 0x09, 0x00, 0x00, 0x02, 0x02, 0x01, 0x00, 0x02, 0x05, 0x05, 0x00, 0x03, 0x07, 0x01, 0x01
        /*0010*/ 	.byte	0x02, 0x03, 0x00, 0x00, 0x02, 0x06, 0x01, 0x00, 0x04, 0x0b, 0x08, 0x00, 0x09, 0x00, 0x00, 0x00
        /*0020*/ 	.byte	0x00, 0x00, 0x00, 0x00


//--------------------- .nv.info._Z14naive_scan_gpuPKfPfi --------------------------
	.section	.nv.info._Z14naive_scan_gpuPKfPfi,"",@"SHT_CUDA_INFO"
	.sectionflags	@""
	.align	4


	//----- nvinfo : EIATTR_CUDA_API_VERSION
	.align		4
        /*0000*/ 	.byte	0x04, 0x37
        /*0002*/ 	.short	(.L_7 - .L_6)
.L_6:
        /*0004*/ 	.word	0x00000082


	//----- nvinfo : EIATTR_KPARAM_INFO
	.align		4
.L_7:
        /*0008*/ 	.byte	0x04, 0x17
        /*000a*/ 	.short	(.L_9 - .L_8)
.L_8:
        /*000c*/ 	.word	0x00000000
        /*0010*/ 	.short	0x0002
        /*0012*/ 	.short	0x0010
        /*0014*/ 	.byte	0x00, 0xf0, 0x11, 0x00


	//----- nvinfo : EIATTR_KPARAM_INFO
	.align		4
.L_9:
        /*0018*/ 	.byte	0x04, 0x17
        /*001a*/ 	.short	(.L_11 - .L_10)
.L_10:
        /*001c*/ 	.word	0x00000000
        /*0020*/ 	.short	0x0001
        /*0022*/ 	.short	0x0008
        /*0024*/ 	.byte	0x00, 0xf5, 0x21, 0x00


	//----- nvinfo : EIATTR_KPARAM_INFO
	.align		4
.L_11:
        /*0028*/ 	.byte	0x04, 0x17
        /*002a*/ 	.short	(.L_13 - .L_12)
.L_12:
        /*002c*/ 	.word	0x00000000
        /*0030*/ 	.short	0x0000
        /*0032*/ 	.short	0x0000
        /*0034*/ 	.byte	0x00, 0xf5, 0x21, 0x00


	//----- nvinfo : EIATTR_SPARSE_MMA_MASK
	.align		4
.L_13:
        /*0038*/ 	.byte	0x03, 0x50
        /*003a*/ 	.short	0x0000


	//----- nvinfo : EIATTR_MAXREG_COUNT
	.align		4
        /*003c*/ 	.byte	0x03, 0x1b
        /*003e*/ 	.short	0x00ff


	//----- nvinfo : EIATTR_MERCURY_ISA_VERSION
	.align		4
        /*0040*/ 	.byte	0x03, 0x5f
        /*0042*/ 	.short	0x0101


	//----- nvinfo : EIATTR_VRC_CTA_INIT_COUNT
	.align		4
        /*0044*/ 	.byte	0x02, 0x4a
	.zero		1
	.zero		1


	//----- nvinfo : EIATTR_EXIT_INSTR_OFFSETS
	.align		4
        /*0048*/ 	.byte	0x04, 0x1c
        /*004a*/ 	.short	(.L_15 - .L_14)


	//   ....[0]....
.L_14:
        /*004c*/ 	.word	0x000007a0


	//----- nvinfo : EIATTR_CRS_STACK_SIZE
	.align		4
.L_15:
        /*0050*/ 	.byte	0x04, 0x1e
        /*0052*/ 	.short	(.L_17 - .L_16)
.L_16:
        /*0054*/ 	.word	0x00000000


	//----- nvinfo : EIATTR_CBANK_PARAM_SIZE
	.align		4
.L_17:
        /*0058*/ 	.byte	0x03, 0x19
        /*005a*/ 	.short	0x0014


	//----- nvinfo : EIATTR_PARAM_CBANK
	.align		4
        /*005c*/ 	.byte	0x04, 0x0a
        /*005e*/ 	.short	(.L_19 - .L_18)
	.align		4
.L_18:
        /*0060*/ 	.word	index@(.nv.constant0._Z14naive_scan_gpuPKfPfi)
        /*0064*/ 	.short	0x0380
        /*0066*/ 	.short	0x0014


	//----- nvinfo : EIATTR_SW_WAR
	.align		4
.L_19:
        /*0068*/ 	.byte	0x04, 0x36
        /*006a*/ 	.short	(.L_21 - .L_20)
.L_20:
        /*006c*/ 	.word	0x00000008
.L_21:


//--------------------- .nv.callgraph             --------------------------
	.section	.nv.callgraph,"",@"SHT_CUDA_CALLGRAPH"
	.align	4
	.sectionentsize	8
	.align		4
        /*0000*/ 	.word	0x00000000
	.align		4
        /*0004*/ 	.word	0xffffffff
	.align		4
        /*0008*/ 	.word	0x00000000
	.align		4
        /*000c*/ 	.word	0xfffffffe
	.align		4
        /*0010*/ 	.word	0x00000000
	.align		4
        /*0014*/ 	.word	0xfffffffd
	.align		4
        /*0018*/ 	.word	0x00000000
	.align		4
        /*001c*/ 	.word	0xfffffffc


//--------------------- .text._Z14naive_scan_gpuPKfPfi --------------------------
	.section	.text._Z14naive_scan_gpuPKfPfi,"ax",@progbits
	.align	128
        .global         _Z14naive_scan_gpuPKfPfi
        .type           _Z14naive_scan_gpuPKfPfi,@function
        .size           _Z14naive_scan_gpuPKfPfi,(.L_x_11 - _Z14naive_scan_gpuPKfPfi)
        .other          _Z14naive_scan_gpuPKfPfi,@"STO_CUDA_ENTRY STV_DEFAULT"
_Z14naive_scan_gpuPKfPfi:
.text._Z14naive_scan_gpuPKfPfi:
[----:B------:R-:W-:Y:S01]  /*0000*/  LDC R1, c[0x0][0x37c] ;  /* 0x0000df00ff017b82 */ /* 0x000fe20000000800 */
[----:B------:R-:W0:Y:S07]  /*0010*/  S2R R3, SR_TID.X ;  /* 0x0000000000037919 */ /* 0x000e2e0000002100 */
[----:B------:R-:W0:Y:S01]  /*0020*/  S2UR UR4, SR_CTAID.X ;  /* 0x00000000000479c3 */ /* 0x000e220000002500 */
[----:B------:R-:W1:Y:S01]  /*0030*/  LDCU.64 UR6, c[0x0][0x358] ;  /* 0x00006b00ff0677ac */ /* 0x000e620008000a00 */
[----:B------:R-:W-:Y:S01]  /*0040*/  BSSY.RECONVERGENT B0, `(.L_x_0) ;  /* 0x0000072000007945 */ /* 0x000fe20003800200 */
[----:B------:R-:W-:-:S05]  /*0050*/  HFMA2 R0, -RZ, RZ, 0, 0 ;  /* 0x00000000ff007431 */ /* 0x000fca00000001ff */
[----:B------:R-:W0:Y:S02]  /*0060*/  LDC R2, c[0x0][0x360] ;  /* 0x0000d800ff027b82 */ /* 0x000e240000000800 */
[----:B0-----:R-:W-:-:S05]  /*0070*/  IMAD R2, R2, UR4, R3 ;  /* 0x0000000402027c24 */ /* 0x001fca000f8e0203 */
[----:B------:R-:W-:-:S13]  /*0080*/  ISETP.NE.AND P0, PT, R2, RZ, PT ;  /* 0x000000ff0200720c */ /* 0x000fda0003f05270 */
[----:B-1----:R-:W-:Y:S05]  /*0090*/  @!P0 BRA `(.L_x_1) ;  /* 0x0000000400b08947 */ /* 0x002fea0003800000 */
[C---:B------:R-:W-:Y:S01]  /*00a0*/  ISETP.GE.U32.AND P1, PT, R2.reuse, 0x10, PT ;  /* 0x000000100200780c */ /* 0x040fe20003f26070 */
[----:B------:R-:W-:Y:S01]  /*00b0*/  BSSY.RECONVERGENT B1, `(.L_x_2) ;  /* 0x0000033000017945 */ /* 0x000fe20003800200 */
[----:B------:R-:W-:Y:S02]  /*00c0*/  LOP3.LUT R17, R2, 0xf, RZ, 0xc0, !PT ;  /* 0x0000000f02117812 */ /* 0x000fe400078ec0ff */
[----:B------:R-:W-:Y:S02]  /*00d0*/  MOV R0, RZ ;  /* 0x000000ff00007202 */ /* 0x000fe40000000f00 */
[----:B------:R-:W-:Y:S02]  /*00e0*/  ISETP.NE.AND P0, PT, R17, RZ, PT ;  /* 0x000000ff1100720c */ /* 0x000fe40003f05270 */
[----:B------:R-:W-:-:S05]  /*00f0*/  MOV R3, RZ ;  /* 0x000000ff00037202 */ /* 0x000fca0000000f00 */
[----:B------:R-:W-:Y:S06]  /*0100*/  @!P1 BRA `(.L_x_3) ;  /* 0x0000000000b49947 */ /* 0x000fec0003800000 */
[----:B------:R-:W0:Y:S01]  /*0110*/  LDCU.64 UR4, c[0x0][0x380] ;  /* 0x00007000ff0477ac */ /* 0x000e220008000a00 */
[----:B------:R-:W-:Y:S02]  /*0120*/  LOP3.LUT R3, R2, 0xfffffff0, RZ, 0xc0, !PT ;  /* 0xfffffff002037812 */ /* 0x000fe400078ec0ff */
[----:B------:R-:W-:Y:S02]  /*0130*/  MOV R0, RZ ;  /* 0x000000ff00007202 */ /* 0x000fe40000000f00 */
[----:B------:R-:W-:Y:S01]  /*0140*/  IADD3 R19, PT, PT, -R3, RZ, RZ ;  /* 0x000000ff03137210 */ /* 0x000fe20007ffe1ff */
[----:B0-----:R-:W-:-:S04]  /*0150*/  UIADD3 UR4, UP0, UPT, UR4, 0x20, URZ ;  /* 0x0000002004047890 */ /* 0x001fc8000ff1e0ff */
[----:B------:R-:W-:Y:S02]  /*0160*/  UIADD3.X UR5, UPT, UPT, URZ, UR5, URZ, UP0, !UPT ;  /* 0x00000005ff057290 */ /* 0x000fe400087fe4ff */
[----:B------:R-:W-:-:S04]  /*0170*/  MOV R4, UR4 ;  /* 0x0000000400047c02 */ /* 0x000fc80008000f00 */
[----:B------:R-:W-:-:S07]  /*0180*/  MOV R5, UR5 ;  /* 0x0000000500057c02 */ /* 0x000fce0008000f00 */
.L_x_4:
[----:B------:R-:W2:Y:S04]  /*0190*/  LDG.E.CONSTANT R15, desc[UR6][R4.64+-0x20] ;  /* 0xffffe006040f7981 */ /* 0x000ea8000c1e9900 */
[----:B------:R-:W3:Y:S04]  /*01a0*/  LDG.E.CONSTANT R16, desc[UR6][R4.64+-0x1c] ;  /* 0xffffe40604107981 */ /* 0x000ee8000c1e9900 */
[----:B------:R-:W4:Y:S04]  /*01b0*/  LDG.E.CONSTANT R18, desc[UR6][R4.64+-0x18] ;  /* 0xffffe80604127981 */ /* 0x000f28000c1e9900 */
[----:B------:R-:W5:Y:S04]  /*01c0*/  LDG.E.CONSTANT R20, desc[UR6][R4.64+-0x14] ;  /* 0xffffec0604147981 */ /* 0x000f68000c1e9900 */
        /* <DEDUP_REMOVED lines=11> */
[----:B------:R0:W5:Y:S01]  /*0280*/  LDG.E.CONSTANT R6, desc[UR6][R4.64+0x1c] ;  /* 0x00001c0604067981 */ /* 0x000162000c1e9900 */
[----:B------:R-:W-:-:S04]  /*0290*/  IADD3 R19, PT, PT, R19, 0x10, RZ ;  /* 0x0000001013137810 */ /* 0x000fc80007ffe0ff */
[----:B------:R-:W-:Y:S02]  /*02a0*/  ISETP.NE.AND P1, PT, R19, RZ, PT ;  /* 0x000000ff1300720c */ /* 0x000fe40003f25270 */
[----:B0-----:R-:W-:-:S04]  /*02b0*/  IADD3 R4, P2, PT, R4, 0x40, RZ ;  /* 0x0000004004047810 */ /* 0x001fc80007f5e0ff */
[----:B------:R-:W-:Y:S01]  /*02c0*/  IADD3.X R5, PT, PT, RZ, R5, RZ, P2, !PT ;  /* 0x00000005ff057210 */ /* 0x000fe200017fe4ff */
[----:B--2---:R-:W-:-:S04]  /*02d0*/  FADD R15, R15, R0 ;  /* 0x000000000f0f7221 */ /* 0x004fc80000000000 */
[----:B---3--:R-:W-:-:S04]  /*02e0*/  FADD R15, R15, R16 ;  /* 0x000000100f0f7221 */ /* 0x008fc80000000000 */
[----:B----4-:R-:W-:-:S04]  /*02f0*/  FADD R15, R15, R18 ;  /* 0x000000120f0f7221 */ /* 0x010fc80000000000 */
[----:B-----5:R-:W-:-:S04]  /*0300*/  FADD R15, R15, R20 ;  /* 0x000000140f0f7221 */ /* 0x020fc80000000000 */
[----:B------:R-:W-:-:S04]  /*0310*/  FADD R15, R15, R22 ;  /* 0x000000160f0f7221 */ /* 0x000fc80000000000 */
        /* <DEDUP_REMOVED lines=10> */
[----:B------:R-:W-:Y:S01]  /*03c0*/  FADD R0, R7, R6 ;  /* 0x0000000607007221 */ /* 0x000fe20000000000 */
[----:B------:R-:W-:Y:S06]  /*03d0*/  @P1 BRA `(.L_x_4) ;  /* 0xfffffffc006c1947 */ /* 0x000fec000383ffff */
.L_x_3:
[----:B------:R-:W-:Y:S05]  /*03e0*/  BSYNC.RECONVERGENT B1 ;  /* 0x0000000000017941 */ /* 0x000fea0003800200 */
.L_x_2:
[----:B------:R-:W-:Y:S05]  /*03f0*/  @!P0 BRA `(.L_x_1) ;  /* 0x0000000000d88947 */ /* 0x000fea0003800000 */
[----:B------:R-:W-:Y:S01]  /*0400*/  ISETP.GE.U32.AND P0, PT, R17, 0x8, PT ;  /* 0x000000081100780c */ /* 0x000fe20003f06070 */
[----:B------:R-:W-:Y:S01]  /*0410*/  BSSY.RECONVERGENT B1, `(.L_x_5) ;  /* 0x0000017000017945 */ /* 0x000fe20003800200 */
[----:B------:R-:W-:-:S04]  /*0420*/  LOP3.LUT R8, R2, 0x7, RZ, 0xc0, !PT ;  /* 0x0000000702087812 */ /* 0x000fc800078ec0ff */
[----:B------:R-:W-:-:S07]  /*0430*/  ISETP.NE.AND P1, PT, R8, RZ, PT ;  /* 0x000000ff0800720c */ /* 0x000fce0003f25270 */
[----:B------:R-:W-:Y:S06]  /*0440*/  @!P0 BRA `(.L_x_6) ;  /* 0x00000000004c8947 */ /* 0x000fec0003800000 */
[----:B------:R-:W0:Y:S02]  /*0450*/  LDC.64 R4, c[0x0][0x380] ;  /* 0x0000e000ff047b82 */ /* 0x000e240000000a00 */
[----:B0-----:R-:W-:-:S05]  /*0460*/  IMAD.WIDE.U32 R4, R3, 0x4, R4 ;  /* 0x0000000403047825 */ /* 0x001fca00078e0004 */
[----:B------:R-:W2:Y:S04]  /*0470*/  LDG.E.CONSTANT R7, desc[UR6][R4.64] ;  /* 0x0000000604077981 */ /* 0x000ea8000c1e9900 */
[----:B------:R-:W3:Y:S04]  /*0480*/  LDG.E.CONSTANT R6, desc[UR6][R4.64+0x4] ;  /* 0x0000040604067981 */ /* 0x000ee8000c1e9900 */
[----:B------:R-:W4:Y:S04]  /*0490*/  LDG.E.CONSTANT R9, desc[UR6][R4.64+0x8] ;  /* 0x0000080604097981 */ /* 0x000f28000c1e9900 */
[----:B------:R-:W5:Y:S04]  /*04a0*/  LDG.E.CONSTANT R11, desc[UR6][R4.64+0xc] ;  /* 0x00000c06040b7981 */ /* 0x000f68000c1e9900 */
[----:B------:R-:W5:Y:S04]  /*04b0*/  LDG.E.CONSTANT R13, desc[UR6][R4.64+0x10] ;  /* 0x00001006040d7981 */ /* 0x000f68000c1e9900 */
[----:B------:R-:W5:Y:S04]  /*04c0*/  LDG.E.CONSTANT R15, desc[UR6][R4.64+0x14] ;  /* 0x00001406040f7981 */ /* 0x000f68000c1e9900 */
[----:B------:R-:W5:Y:S04]  /*04d0*/  LDG.E.CONSTANT R17, desc[UR6][R4.64+0x18] ;  /* 0x0000180604117981 */ /* 0x000f68000c1e9900 */
[----:B------:R-:W5:Y:S01]  /*04e0*/  LDG.E.CONSTANT R19, desc[UR6][R4.64+0x1c] ;  /* 0x00001c0604137981 */ /* 0x000f62000c1e9900 */
[----:B------:R-:W-:Y:S01]  /*04f0*/  IADD3 R3, PT, PT, R3, 0x8, RZ ;  /* 0x0000000803037810 */ /* 0x000fe20007ffe0ff */
[----:B--2---:R-:W-:-:S04]  /*0500*/  FADD R7, R0, R7 ;  /* 0x0000000700077221 */ /* 0x004fc80000000000 */
[----:B---3--:R-:W-:-:S04]  /*0510*/  FADD R6, R7, R6 ;  /* 0x0000000607067221 */ /* 0x008fc80000000000 */
[----:B----4-:R-:W-:-:S04]  /*0520*/  FADD R6, R6, R9 ;  /* 0x0000000906067221 */ /* 0x010fc80000000000 */
[----:B-----5:R-:W-:-:S04]  /*0530*/  FADD R6, R6, R11 ;  /* 0x0000000b06067221 */ /* 0x020fc80000000000 */
[----:B------:R-:W-:-:S04]  /*0540*/  FADD R6, R6, R13 ;  /* 0x0000000d06067221 */ /* 0x000fc80000000000 */
[----:B------:R-:W-:-:S04]  /*0550*/  FADD R6, R6, R15 ;  /* 0x0000000f06067221 */ /* 0x000fc80000000000 */
[----:B------:R-:W-:-:S04]  /*0560*/  FADD R6, R6, R17 ;  /* 0x0000001106067221 */ /* 0x000fc80000000000 */
[----:B------:R-:W-:-:S07]  /*0570*/  FADD R0, R6, R19 ;  /* 0x0000001306007221 */ /* 0x000fce0000000000 */
.L_x_6:
[----:B------:R-:W-:Y:S05]  /*0580*/  BSYNC.RECONVERGENT B1 ;  /* 0x0000000000017941 */ /* 0x000fea0003800200 */
.L_x_5:
        /* <DEDUP_REMOVED lines=11> */
[----:B------:R-:W5:Y:S01]  /*0640*/  LDG.E.CONSTANT R12, desc[UR6][R4.64+0xc] ;  /* 0x00000c06040c7981 */ /* 0x000f62000c1e9900 */
[----:B------:R-:W-:Y:S01]  /*0650*/  IADD3 R3, PT, PT, R3, 0x4, RZ ;  /* 0x0000000403037810 */ /* 0x000fe20007ffe0ff */
[----:B--2---:R-:W-:-:S04]  /*0660*/  FADD R7, R0, R7 ;  /* 0x0000000700077221 */ /* 0x004fc80000000000 */
[----:B---3--:R-:W-:-:S04]  /*0670*/  FADD R7, R7, R8 ;  /* 0x0000000807077221 */ /* 0x008fc80000000000 */
[----:B----4-:R-:W-:-:S04]  /*0680*/  FADD R7, R7, R10 ;  /* 0x0000000a07077221 */ /* 0x010fc80000000000 */
[----:B-----5:R-:W-:-:S07]  /*0690*/  FADD R0, R7, R12 ;  /* 0x0000000c07007221 */ /* 0x020fce0000000000 */
.L_x_8:
[----:B------:R-:W-:Y:S05]  /*06a0*/  BSYNC.RECONVERGENT B1 ;  /* 0x0000000000017941 */ /* 0x000fea0003800200 */
.L_x_7:
[----:B------:R-:W-:Y:S05]  /*06b0*/  @!P1 BRA `(.L_x_1) ;  /* 0x0000000000289947 */ /* 0x000fea0003800000 */
[----:B------:R-:W0:Y:S01]  /*06c0*/  LDC.64 R4, c[0x0][0x380] ;  /* 0x0000e000ff047b82 */ /* 0x000e220000000a00 */
[----:B------:R-:W-:Y:S01]  /*06d0*/  IADD3 R6, PT, PT, -R6, RZ, RZ ;  /* 0x000000ff06067210 */ /* 0x000fe20007ffe1ff */
[----:B0-----:R-:W-:-:S07]  /*06e0*/  IMAD.WIDE.U32 R4, R3, 0x4, R4 ;  /* 0x0000000403047825 */ /* 0x001fce00078e0004 */
.L_x_9:
[----:B------:R0:W2:Y:S01]  /*06f0*/  LDG.E.CONSTANT R3, desc[UR6][R4.64] ;  /* 0x0000000604037981 */ /* 0x0000a2000c1e9900 */
[----:B------:R-:W-:-:S04]  /*0700*/  IADD3 R6, PT, PT, R6, 0x1, RZ ;  /* 0x0000000106067810 */ /* 0x000fc80007ffe0ff */
[----:B------:R-:W-:Y:S02]  /*0710*/  ISETP.NE.AND P0, PT, R6, RZ, PT ;  /* 0x000000ff0600720c */ /* 0x000fe40003f05270 */
[----:B0-----:R-:W-:-:S04]  /*0720*/  IADD3 R4, P1, PT, R4, 0x4, RZ ;  /* 0x0000000404047810 */ /* 0x001fc80007f3e0ff */
[----:B------:R-:W-:Y:S01]  /*0730*/  IADD3.X R5, PT, PT, RZ, R5, RZ, P1, !PT ;  /* 0x00000005ff057210 */ /* 0x000fe20000ffe4ff */
[----:B--2---:R-:W-:-:S06]  /*0740*/  FADD R0, R3, R0 ;  /* 0x0000000003007221 */ /* 0x004fcc0000000000 */
[----:B------:R-:W-:Y:S05]  /*0750*/  @P0 BRA `(.L_x_9) ;  /* 0xfffffffc00e40947 */ /* 0x000fea000383ffff */
.L_x_1:
[----:B------:R-:W-:Y:S05]  /*0760*/  BSYNC.RECONVERGENT B0 ;  /* 0x0000000000007941 */ /* 0x000fea0003800200 */
.L_x_0:
[----:B------:R-:W0:Y:S02]  /*0770*/  LDC.64 R4, c[0x0][0x388] ;  /* 0x0000e200ff047b82 */ /* 0x000e240000000a00 */
[----:B0-----:R-:W-:-:S05]  /*0780*/  IMAD.WIDE.U32 R2, R2, 0x4, R4 ;  /* 0x0000000402027825 */ /* 0x001fca00078e0004 */
[----:B------:R-:W-:Y:S01]  /*0790*/  STG.E desc[UR6][R2.64], R0 ;  /* 0x0000000002007986 */ /* 0x000fe2000c101906 */
[----:B------:R-:W-:Y:S05]  /*07a0*/  EXIT ;  /* 0x000000000000794d */ /* 0x000fea0003800000 */
.L_x_10:
[----:B------:R-:W-:-:S00]  /*07b0*/  BRA `(.L_x_10) ;  /* 0xfffffffc00fc7947 */ /* 0x000fc0000383ffff */
[----:B------:R-:W-:-:S00]  /*07c0*/  NOP ;  /* 0x0000000000007918 */ /* 0x000fc00000000000 */
        /* <DEDUP_REMOVED lines=11> */
.L_x_11:


//--------------------- .nv.shared.reserved.0     --------------------------
	.section	.nv.shared.reserved.0,"aw",@nobits
	.weak		__nv_reservedSMEM_offset_0_alias
	.size		__nv_reservedSMEM_offset_0_alias, 0, 64
	.other		__nv_reservedSMEM_offset_0_alias,@"STO_CUDA_RESERVED_SHARED STV_DEFAULT"
__nv_reservedSMEM_offset_0_alias:
	.zero		0
	.zero		64


//--------------------- .nv.constant0._Z14naive_scan_gpuPKfPfi --------------------------
	.section	.nv.constant0._Z14naive_scan_gpuPKfPfi,"a",@progbits
	.sectionflags	@""
	.align	4
.nv.constant0._Z14naive_scan_gpuPKfPfi:
	.zero		916


//--------------------- SYMBOLS --------------------------

	.type		.nv.reservedSmem.offset0,@object
	.size		.nv.reservedSmem.offset0,0x4
